	.headerflags	@"EF_CUDA_TEXMODE_UNIFIED EF_CUDA_64BIT_ADDRESS EF_CUDA_ACCELERATORS EF_CUDA_SM90 EF_CUDA_VIRTUAL_SM(EF_CUDA_SM90)"
	.elftype	@"ET_EXEC"


//--------------------- .nv.info                  --------------------------
	.section	.nv.info,"",@"SHT_CUDA_INFO"
	.align	4


	//----- nvinfo : EIATTR_REGCOUNT
	.align		4
        /*0000*/ 	.byte	0x04, 0x2f
        /*0002*/ 	.short	(.L_3 - .L_2)
	.align		4
.L_2:
        /*0004*/ 	.word	index@(triton_poi_fused__native_batch_norm_legit_no_training_relu_9)
        /*0008*/ 	.word	0x00000016


	//----- nvinfo : EIATTR_MIN_STACK_SIZE
	.align		4
.L_3:
        /*000c*/ 	.byte	0x04, 0x12
        /*000e*/ 	.short	(.L_5 - .L_4)
	.align		4
.L_4:
        /*0010*/ 	.word	index@(triton_poi_fused__native_batch_norm_legit_no_training_relu_9)
        /*0014*/ 	.word	0x00000000


	//----- nvinfo : EIATTR_FRAME_SIZE
	.align		4
.L_5:
        /*0018*/ 	.byte	0x04, 0x11
        /*001a*/ 	.short	(.L_7 - .L_6)
	.align		4
.L_6:
        /*001c*/ 	.word	index@(triton_poi_fused__native_batch_norm_legit_no_training_relu_9)
        /*0020*/ 	.word	0x00000000


	//----- nvinfo : EIATTR_MIN_STACK_SIZE
	.align		4
.L_7:
        /*0024*/ 	.byte	0x04, 0x12
        /*0026*/ 	.short	(.L_9 - .L_8)
	.align		4
.L_8:
        /*0028*/ 	.word	index@(triton_poi_fused__native_batch_norm_legit_no_training_relu_9)
        /*002c*/ 	.word	0x00000000
.L_9:


//--------------------- .nv.info.triton_poi_fused__native_batch_norm_legit_no_training_relu_9 --------------------------
	.section	.nv.info.triton_poi_fused__native_batch_norm_legit_no_training_relu_9,"",@"SHT_CUDA_INFO"
	.sectionflags	@""
	.align	4


	//----- nvinfo : EIATTR_CUDA_API_VERSION
	.align		4
        /*0000*/ 	.byte	0x04, 0x37
        /*0002*/ 	.short	(.L_11 - .L_10)
.L_10:
        /*0004*/ 	.word	0x0000007c


	//----- nvinfo : EIATTR_KPARAM_INFO
	.align		4
.L_11:
        /*0008*/ 	.byte	0x04, 0x17
        /*000a*/ 	.short	(.L_13 - .L_12)
.L_12:
        /*000c*/ 	.word	0x00000000
        /*0010*/ 	.short	0x0005
        /*0012*/ 	.short	0x0028
        /*0014*/ 	.byte	0x00, 0xf0, 0x11, 0x00


	//----- nvinfo : EIATTR_KPARAM_INFO
	.align		4
.L_13:
        /*0018*/ 	.byte	0x04, 0x17
        /*001a*/ 	.short	(.L_15 - .L_14)
.L_14:
        /*001c*/ 	.word	0x00000000
        /*0020*/ 	.short	0x0004
        /*0022*/ 	.short	0x0020
        /*0024*/ 	.byte	0x00, 0xf4, 0x21, 0x00


	//----- nvinfo : EIATTR_KPARAM_INFO
	.align		4
.L_15:
        /*0028*/ 	.byte	0x04, 0x17
        /*002a*/ 	.short	(.L_17 - .L_16)
.L_16:
        /*002c*/ 	.word	0x00000000
        /*0030*/ 	.short	0x0003
        /*0032*/ 	.short	0x0018
        /*0034*/ 	.byte	0x00, 0xf4, 0x21, 0x00


	//----- nvinfo : EIATTR_KPARAM_INFO
	.align		4
.L_17:
        /*0038*/ 	.byte	0x04, 0x17
        /*003a*/ 	.short	(.L_19 - .L_18)
.L_18:
        /*003c*/ 	.word	0x00000000
        /*0040*/ 	.short	0x0002
        /*0042*/ 	.short	0x0010
        /*0044*/ 	.byte	0x00, 0xf4, 0x21, 0x00


	//----- nvinfo : EIATTR_KPARAM_INFO
	.align		4
.L_19:
        /*0048*/ 	.byte	0x04, 0x17
        /*004a*/ 	.short	(.L_21 - .L_20)
.L_20:
        /*004c*/ 	.word	0x00000000
        /*0050*/ 	.short	0x0001
        /*0052*/ 	.short	0x0008
        /*0054*/ 	.byte	0x00, 0xf4, 0x21, 0x00


	//----- nvinfo : EIATTR_KPARAM_INFO
	.align		4
.L_21:
        /*0058*/ 	.byte	0x04, 0x17
        /*005a*/ 	.short	(.L_23 - .L_22)
.L_22:
        /*005c*/ 	.word	0x00000000
        /*0060*/ 	.short	0x0000
        /*0062*/ 	.short	0x0000
        /*0064*/ 	.byte	0x00, 0xf4, 0x21, 0x00


	//----- nvinfo : EIATTR_SPARSE_MMA_MASK
	.align		4
.L_23:
        /*0068*/ 	.byte	0x03, 0x50
        /*006a*/ 	.short	0x0000


	//----- nvinfo : EIATTR_MAXREG_COUNT
	.align		4
        /*006c*/ 	.byte	0x03, 0x1b
        /*006e*/ 	.short	0x00ff


	//----- nvinfo : EIATTR_EXIT_INSTR_OFFSETS
	.align		4
        /*0070*/ 	.byte	0x04, 0x1c
        /*0072*/ 	.short	(.L_25 - .L_24)


	//   ....[0]....
.L_24:
        /*0074*/ 	.word	0x000003f0


	//   ....[1]....
        /*0078*/ 	.word	0x00000410


	//----- nvinfo : EIATTR_REQNTID
	.align		4
.L_25:
        /*007c*/ 	.byte	0x04, 0x10
        /*007e*/ 	.short	(.L_27 - .L_26)
.L_26:
        /*0080*/ 	.word	0x00000100
        /*0084*/ 	.word	0x00000001
        /*0088*/ 	.word	0x00000001


	//----- nvinfo : EIATTR_CBANK_PARAM_SIZE
	.align		4
.L_27:
        /*008c*/ 	.byte	0x03, 0x19
        /*008e*/ 	.short	0x002c


	//----- nvinfo : EIATTR_PARAM_CBANK
	.align		4
        /*0090*/ 	.byte	0x04, 0x0a
        /*0092*/ 	.short	(.L_29 - .L_28)
	.align		4
.L_28:
        /*0094*/ 	.word	index@(.nv.constant0.triton_poi_fused__native_batch_norm_legit_no_training_relu_9)
        /*0098*/ 	.short	0x0210
        /*009a*/ 	.short	0x002c


	//----- nvinfo : EIATTR_SW_WAR
	.align		4
.L_29:
        /*009c*/ 	.byte	0x04, 0x36
        /*009e*/ 	.short	(.L_31 - .L_30)
.L_30:
        /*00a0*/ 	.word	0x00000008
.L_31:


//--------------------- .nv.callgraph             --------------------------
	.section	.nv.callgraph,"",@"SHT_CUDA_CALLGRAPH"
	.align	4
	.sectionentsize	8
	.align		4
        /*0000*/ 	.word	0x00000000
	.align		4
        /*0004*/ 	.word	0xffffffff
	.align		4
        /*0008*/ 	.word	0x00000000
	.align		4
        /*000c*/ 	.word	0xfffffffe
	.align		4
        /*0010*/ 	.word	0x00000000
	.align		4
        /*0014*/ 	.word	0xfffffffd
	.align		4
        /*0018*/ 	.word	0x00000000
	.align		4
        /*001c*/ 	.word	0xfffffffc


//--------------------- .nv.constant4             --------------------------
	.section	.nv.constant4,"a",@progbits
	.align	8
	.align		8
.nv.constant4:
        /*0000*/ 	.dword	_$_str
	.align		8
        /*0008*/ 	.dword	_$_str_$_2


//--------------------- .text.triton_poi_fused__native_batch_norm_legit_no_training_relu_9 --------------------------
	.section	.text.triton_poi_fused__native_batch_norm_legit_no_training_relu_9,"ax",@progbits
	.align	128
        .global         triton_poi_fused__native_batch_norm_legit_no_training_relu_9
        .type           triton_poi_fused__native_batch_norm_legit_no_training_relu_9,@function
        .size           triton_poi_fused__native_batch_norm_legit_no_training_relu_9,(.L_x_1 - triton_poi_fused__native_batch_norm_legit_no_training_relu_9)
        .other          triton_poi_fused__native_batch_norm_legit_no_training_relu_9,@"STO_CUDA_ENTRY STV_DEFAULT"
triton_poi_fused__native_batch_norm_legit_no_training_relu_9:
.text.triton_poi_fused__native_batch_norm_legit_no_training_relu_9:
[----:B------:R-:W0:Y:S01]  /*0000*/  LDC R1, c[0x0][0x28] ;  /* 0x00000a00ff017b82 */ /* 0x000e220000000800 */
[----:B------:R-:W1:Y:S07]  /*0010*/  S2R R0, SR_TID.X ;  /* 0x0000000000007919 */ /* 0x000e6e0000002100 */
[----:B------:R-:W2:Y:S01]  /*0020*/  LDC.64 R10, c[0x0][0x220] ;  /* 0x00008800ff0a7b82 */ /* 0x000ea20000000a00 */
[----:B------:R-:W-:Y:S01]  /*0030*/  ULDC.64 UR4, c[0x0][0x208] ;  /* 0x0000820000047ab9 */ /* 0x000fe20000000a00 */
[----:B------:R-:W3:Y:S06]  /*0040*/  S2R R7, SR_CTAID.X ;  /* 0x0000000000077919 */ /* 0x000eec0000002500 */
[----:B------:R-:W4:Y:S08]  /*0050*/  LDC.64 R4, c[0x0][0x210] ;  /* 0x00008400ff047b82 */ /* 0x000f300000000a00 */
[----:B------:R-:W5:Y:S08]  /*0060*/  LDC.64 R14, c[0x0][0x218] ;  /* 0x00008600ff0e7b82 */ /* 0x000f700000000a00 */
[----:B------:R-:W5:Y:S01]  /*0070*/  LDC.64 R16, c[0x0][0x228] ;  /* 0x00008a00ff107b82 */ /* 0x000f620000000a00 */
[----:B-1----:R-:W-:-:S07]  /*0080*/  SHF.L.U32 R0, R0, 0x1, RZ ;  /* 0x0000000100007819 */ /* 0x002fce00000006ff */
[----:B------:R-:W1:Y:S01]  /*0090*/  LDC.64 R18, c[0x0][0x230] ;  /* 0x00008c00ff127b82 */ /* 0x000e620000000a00 */
[----:B------:R-:W-:-:S04]  /*00a0*/  LOP3.LUT R0, R0, 0x1fe, RZ, 0xc0, !PT ;  /* 0x000001fe00007812 */ /* 0x000fc800078ec0ff */
[----:B---3--:R-:W-:-:S04]  /*00b0*/  LEA R7, R7, R0, 0x9 ;  /* 0x0000000007077211 */ /* 0x008fc800078e48ff */
[C---:B------:R-:W-:Y:S01]  /*00c0*/  ISETP.GE.AND P0, PT, R7.reuse, 0x1a0540, PT ;  /* 0x001a05400700780c */ /* 0x040fe20003f06270 */
[----:B------:R-:W-:-:S05]  /*00d0*/  IMAD.HI R0, R7, 0x66666667, RZ ;  /* 0x6666666707007827 */ /* 0x000fca00078e02ff */
[----:B------:R-:W-:-:S04]  /*00e0*/  SHF.R.U32.HI R3, RZ, 0x1f, R0 ;  /* 0x0000001fff037819 */ /* 0x000fc80000011600 */
[----:B------:R-:W-:Y:S02]  /*00f0*/  LEA.HI.SX32 R0, R0, R3, 0x1b ;  /* 0x0000000300007211 */ /* 0x000fe400078fdaff */
[----:B------:R-:W-:-:S03]  /*0100*/  CS2R R2, SRZ ;  /* 0x0000000000027805 */ /* 0x000fc6000001ff00 */
[----:B------:R-:W-:-:S04]  /*0110*/  IMAD R13, R0, -0x50, R7 ;  /* 0xffffffb0000d7824 */ /* 0x000fc800078e0207 */
[----:B--2---:R-:W-:-:S05]  /*0120*/  IMAD.WIDE R10, R13, 0x4, R10 ;  /* 0x000000040d0a7825 */ /* 0x004fca00078e020a */
[----:B------:R2:W3:Y:S01]  /*0130*/  @!P0 LDG.E.EL.64 R2, desc[UR4][R10.64] ;  /* 0x000000040a028981 */ /* 0x0004e2000c2e1b00 */
[----:B----4-:R-:W-:Y:S01]  /*0140*/  IMAD.WIDE R4, R7, 0x4, R4 ;  /* 0x0000000407047825 */ /* 0x010fe200078e0204 */
[----:B------:R-:W-:Y:S02]  /*0150*/  CS2R R8, SRZ ;  /* 0x0000000000087805 */ /* 0x000fe4000001ff00 */
[----:B------:R-:W-:Y:S01]  /*0160*/  CS2R R6, SRZ ;  /* 0x0000000000067805 */ /* 0x000fe2000001ff00 */
[----:B-----5:R-:W-:-:S05]  /*0170*/  IMAD.WIDE R14, R13, 0x4, R14 ;  /* 0x000000040d0e7825 */ /* 0x020fca00078e020e */
[----:B------:R-:W4:Y:S01]  /*0180*/  @!P0 LDG.E.64 R6, desc[UR4][R4.64] ;  /* 0x0000000404068981 */ /* 0x000f22000c1e1b00 */
[C---:B0-----:R-:W-:Y:S01]  /*0190*/  IMAD.WIDE R16, R13.reuse, 0x4, R16 ;  /* 0x000000040d107825 */ /* 0x041fe200078e0210 */
[----:B--2---:R-:W-:Y:S02]  /*01a0*/  CS2R R10, SRZ ;  /* 0x00000000000a7805 */ /* 0x004fe4000001ff00 */
[----:B------:R0:W4:Y:S01]  /*01b0*/  @!P0 LDG.E.EL.64 R8, desc[UR4][R14.64] ;  /* 0x000000040e088981 */ /* 0x000122000c2e1b00 */
[----:B-1----:R-:W-:Y:S01]  /*01c0*/  IMAD.WIDE R18, R13, 0x4, R18 ;  /* 0x000000040d127825 */ /* 0x002fe200078e0212 */
[----:B------:R-:W-:-:S04]  /*01d0*/  CS2R R12, SRZ ;  /* 0x00000000000c7805 */ /* 0x000fc8000001ff00 */
[----:B------:R-:W2:Y:S04]  /*01e0*/  @!P0 LDG.E.EL.64 R10, desc[UR4][R18.64] ;  /* 0x00000004120a8981 */ /* 0x000ea8000c2e1b00 */
[----:B------:R-:W2:Y:S01]  /*01f0*/  @!P0 LDG.E.EL.64 R12, desc[UR4][R16.64] ;  /* 0x00000004100c8981 */ /* 0x000ea2000c2e1b00 */
[----:B0-----:R-:W-:Y:S01]  /*0200*/  HFMA2.MMA R15, -RZ, RZ, 1.625, 0 ;  /* 0x3e800000ff0f7435 */ /* 0x001fe200000001ff */
[----:B---3--:R-:W-:Y:S01]  /*0210*/  FADD R2, R2, 0.0010000000474974513054 ;  /* 0x3a83126f02027421 */ /* 0x008fe20000000000 */
[----:B------:R-:W-:-:S03]  /*0220*/  FADD R3, R3, 0.0010000000474974513054 ;  /* 0x3a83126f03037421 */ /* 0x000fc60000000000 */
[----:B------:R-:W0:Y:S08]  /*0230*/  MUFU.SQRT R0, R2 ;  /* 0x0000000200007308 */ /* 0x000e300000002000 */
[----:B------:R-:W1:Y:S01]  /*0240*/  MUFU.SQRT R14, R3 ;  /* 0x00000003000e7308 */ /* 0x000e620000002000 */
[C---:B0-----:R-:W-:Y:S02]  /*0250*/  FSETP.GT.AND P1, PT, R0.reuse, 8.50705917302346158658e+37, PT ;  /* 0x7e8000000000780b */ /* 0x041fe40003f24000 */
[----:B------:R-:W-:-:S02]  /*0260*/  FSETP.GEU.AND P3, PT, R0, 1.175494350822287508e-38, PT ;  /* 0x008000000000780b */ /* 0x000fc40003f6e000 */
[C---:B-1----:R-:W-:Y:S02]  /*0270*/  FSETP.GT.AND P2, PT, R14.reuse, 8.50705917302346158658e+37, PT ;  /* 0x7e8000000e00780b */ /* 0x042fe40003f44000 */
[----:B------:R-:W-:-:S07]  /*0280*/  FSETP.GEU.AND P4, PT, R14, 1.175494350822287508e-38, PT ;  /* 0x008000000e00780b */ /* 0x000fce0003f8e000 */
[----:B------:R-:W-:-:S04]  /*0290*/  @P1 FMUL R0, R0, 0.25 ;  /* 0x3e80000000001820 */ /* 0x000fc80000400000 */
[----:B------:R-:W-:Y:S01]  /*02a0*/  @!P3 FMUL R0, R0, 16777216 ;  /* 0x4b8000000000b820 */ /* 0x000fe20000400000 */
[----:B------:R-:W-:-:S04]  /*02b0*/  @P2 FMUL R14, R14, 0.25 ;  /* 0x3e8000000e0e2820 */ /* 0x000fc80000400000 */
[----:B------:R-:W-:Y:S01]  /*02c0*/  @!P4 FMUL R14, R14, 16777216 ;  /* 0x4b8000000e0ec820 */ /* 0x000fe20000400000 */
[----:B------:R-:W0:Y:S01]  /*02d0*/  MUFU.RCP R0, R0 ;  /* 0x0000000000007308 */ /* 0x000e220000001000 */
[----:B------:R-:W-:-:S07]  /*02e0*/  FSEL R3, R15, 1, P1 ;  /* 0x3f8000000f037808 */ /* 0x000fce0000800000 */
[----:B------:R-:W1:Y:S01]  /*02f0*/  MUFU.RCP R14, R14 ;  /* 0x0000000e000e7308 */ /* 0x000e620000001000 */
[----:B------:R-:W-:Y:S01]  /*0300*/  FSEL R15, R15, 1, P2 ;  /* 0x3f8000000f0f7808 */ /* 0x000fe20001000000 */
[----:B------:R-:W-:Y:S01]  /*0310*/  @!P3 FMUL R3, R3, 16777216 ;  /* 0x4b8000000303b820 */ /* 0x000fe20000400000 */
[----:B----4-:R-:W-:-:S03]  /*0320*/  FADD R6, -R8, R6 ;  /* 0x0000000608067221 */ /* 0x010fc60000000100 */
[----:B------:R-:W-:Y:S01]  /*0330*/  @!P4 FMUL R15, R15, 16777216 ;  /* 0x4b8000000f0fc820 */ /* 0x000fe20000400000 */
[----:B0-----:R-:W-:Y:S01]  /*0340*/  FMUL R3, R0, R3 ;  /* 0x0000000300037220 */ /* 0x001fe20000400000 */
[----:B------:R-:W-:-:S03]  /*0350*/  FADD R7, -R9, R7 ;  /* 0x0000000709077221 */ /* 0x000fc60000000100 */
[----:B------:R-:W-:Y:S01]  /*0360*/  FMUL R3, R6, R3 ;  /* 0x0000000306037220 */ /* 0x000fe20000400000 */
[----:B-1----:R-:W-:-:S03]  /*0370*/  FMUL R0, R14, R15 ;  /* 0x0000000f0e007220 */ /* 0x002fc60000400000 */
[----:B--2---:R-:W-:Y:S01]  /*0380*/  FFMA R3, R3, R12, R10 ;  /* 0x0000000c03037223 */ /* 0x004fe2000000000a */
[----:B------:R-:W-:-:S04]  /*0390*/  FMUL R0, R7, R0 ;  /* 0x0000000007007220 */ /* 0x000fc80000400000 */
[----:B------:R-:W-:Y:S01]  /*03a0*/  FFMA R0, R0, R13, R11 ;  /* 0x0000000d00007223 */ /* 0x000fe2000000000b */
[----:B------:R-:W-:-:S04]  /*03b0*/  FSETP.GEU.AND P1, PT, R3, RZ, PT ;  /* 0x000000ff0300720b */ /* 0x000fc80003f2e000 */
[C---:B------:R-:W-:Y:S02]  /*03c0*/  FSETP.GEU.AND P2, PT, R0.reuse, RZ, PT ;  /* 0x000000ff0000720b */ /* 0x040fe40003f4e000 */
[----:B------:R-:W-:Y:S02]  /*03d0*/  FSEL R2, R3, RZ, P1 ;  /* 0x000000ff03027208 */ /* 0x000fe40000800000 */
[----:B------:R-:W-:Y:S01]  /*03e0*/  FSEL R3, R0, RZ, P2 ;  /* 0x000000ff00037208 */ /* 0x000fe20001000000 */
[----:B------:R-:W-:Y:S08]  /*03f0*/  @P0 EXIT ;  /* 0x000000000000094d */ /* 0x000ff00003800000 */
[----:B------:R-:W-:Y:S01]  /*0400*/  STG.E.64 desc[UR4][R4.64], R2 ;  /* 0x0000000204007986 */ /* 0x000fe2000c101b04 */
[----:B------:R-:W-:Y:S05]  /*0410*/  EXIT ;  /* 0x000000000000794d */ /* 0x000fea0003800000 */
.L_x_0:
[----:B------:R-:W-:-:S00]  /*0420*/  BRA `(.L_x_0) ;  /* 0xfffffffc00fc7947 */ /* 0x000fc0000383ffff */
[----:B------:R-:W-:-:S00]  /*0430*/  NOP ;  /* 0x0000000000007918 */ /* 0x000fc00000000000 */
        /* <DEDUP_REMOVED lines=12> */
.L_x_1:


//--------------------- .nv.global.init           --------------------------
	.section	.nv.global.init,"aw",@progbits
.nv.global.init:
	.type		_$_str,@object
	.size		_$_str,(_$_str_$_2 - _$_str)
_$_str:
        /*0000*/ 	.byte	0x5f, 0x5f, 0x43, 0x55, 0x44, 0x41, 0x5f, 0x46, 0x54, 0x5a, 0x00
	.type		_$_str_$_2,@object
	.size		_$_str_$_2,(.L_1 - _$_str_$_2)
_$_str_$_2:
        /*000b*/ 	.byte	0x5f, 0x5f, 0x43, 0x55, 0x44, 0x41, 0x5f, 0x50, 0x52, 0x45, 0x43, 0x5f, 0x53, 0x51, 0x52, 0x54
        /*001b*/ 	.byte	0x00
.L_1:


//--------------------- .nv.constant0.triton_poi_fused__native_batch_norm_legit_no_training_relu_9 --------------------------
	.section	.nv.constant0.triton_poi_fused__native_batch_norm_legit_no_training_relu_9,"a",@progbits
	.sectionflags	@""
	.align	4
.nv.constant0.triton_poi_fused__native_batch_norm_legit_no_training_relu_9:
	.zero		572
